	.headerflags	@"EF_CUDA_TEXMODE_UNIFIED EF_CUDA_64BIT_ADDRESS EF_CUDA_ACCELERATORS EF_CUDA_SM90 EF_CUDA_VIRTUAL_SM(EF_CUDA_SM90)"
	.elftype	@"ET_EXEC"


//--------------------- .nv.info                  --------------------------
	.section	.nv.info,"",@"SHT_CUDA_INFO"
	.align	4


	//----- nvinfo : EIATTR_REGCOUNT
	.align		4
        /*0000*/ 	.byte	0x04, 0x2f
        /*0002*/ 	.short	(.L_1 - .L_0)
	.align		4
.L_0:
        /*0004*/ 	.word	index@(triton_poi_fused__softmax_49)
        /*0008*/ 	.word	0x00000010


	//----- nvinfo : EIATTR_MIN_STACK_SIZE
	.align		4
.L_1:
        /*000c*/ 	.byte	0x04, 0x12
        /*000e*/ 	.short	(.L_3 - .L_2)
	.align		4
.L_2:
        /*0010*/ 	.word	index@(triton_poi_fused__softmax_49)
        /*0014*/ 	.word	0x00000000


	//----- nvinfo : EIATTR_FRAME_SIZE
	.align		4
.L_3:
        /*0018*/ 	.byte	0x04, 0x11
        /*001a*/ 	.short	(.L_5 - .L_4)
	.align		4
.L_4:
        /*001c*/ 	.word	index@(triton_poi_fused__softmax_49)
        /*0020*/ 	.word	0x00000000


	//----- nvinfo : EIATTR_MIN_STACK_SIZE
	.align		4
.L_5:
        /*0024*/ 	.byte	0x04, 0x12
        /*0026*/ 	.short	(.L_7 - .L_6)
	.align		4
.L_6:
        /*0028*/ 	.word	index@(triton_poi_fused__softmax_49)
        /*002c*/ 	.word	0x00000000
.L_7:


//--------------------- .nv.info.triton_poi_fused__softmax_49 --------------------------
	.section	.nv.info.triton_poi_fused__softmax_49,"",@"SHT_CUDA_INFO"
	.sectionflags	@""
	.align	4


	//----- nvinfo : EIATTR_CUDA_API_VERSION
	.align		4
        /*0000*/ 	.byte	0x04, 0x37
        /*0002*/ 	.short	(.L_9 - .L_8)
.L_8:
        /*0004*/ 	.word	0x0000007c


	//----- nvinfo : EIATTR_KPARAM_INFO
	.align		4
.L_9:
        /*0008*/ 	.byte	0x04, 0x17
        /*000a*/ 	.short	(.L_11 - .L_10)
.L_10:
        /*000c*/ 	.word	0x00000000
        /*0010*/ 	.short	0x0002
        /*0012*/ 	.short	0x0010
        /*0014*/ 	.byte	0x00, 0xf0, 0x11, 0x00


	//----- nvinfo : EIATTR_KPARAM_INFO
	.align		4
.L_11:
        /*0018*/ 	.byte	0x04, 0x17
        /*001a*/ 	.short	(.L_13 - .L_12)
.L_12:
        /*001c*/ 	.word	0x00000000
        /*0020*/ 	.short	0x0001
        /*0022*/ 	.short	0x0008
        /*0024*/ 	.byte	0x00, 0xf4, 0x21, 0x00


	//----- nvinfo : EIATTR_KPARAM_INFO
	.align		4
.L_13:
        /*0028*/ 	.byte	0x04, 0x17
        /*002a*/ 	.short	(.L_15 - .L_14)
.L_14:
        /*002c*/ 	.word	0x00000000
        /*0030*/ 	.short	0x0000
        /*0032*/ 	.short	0x0000
        /*0034*/ 	.byte	0x00, 0xf4, 0x21, 0x00


	//----- nvinfo : EIATTR_SPARSE_MMA_MASK
	.align		4
.L_15:
        /*0038*/ 	.byte	0x03, 0x50
        /*003a*/ 	.short	0x0000


	//----- nvinfo : EIATTR_MAXREG_COUNT
	.align		4
        /*003c*/ 	.byte	0x03, 0x1b
        /*003e*/ 	.short	0x00ff


	//----- nvinfo : EIATTR_EXIT_INSTR_OFFSETS
	.align		4
        /*0040*/ 	.byte	0x04, 0x1c
        /*0042*/ 	.short	(.L_17 - .L_16)


	//   ....[0]....
.L_16:
        /*0044*/ 	.word	0x000003d0


	//----- nvinfo : EIATTR_REQNTID
	.align		4
.L_17:
        /*0048*/ 	.byte	0x04, 0x10
        /*004a*/ 	.short	(.L_19 - .L_18)
.L_18:
        /*004c*/ 	.word	0x00000080
        /*0050*/ 	.word	0x00000001
        /*0054*/ 	.word	0x00000001


	//----- nvinfo : EIATTR_CBANK_PARAM_SIZE
	.align		4
.L_19:
        /*0058*/ 	.byte	0x03, 0x19
        /*005a*/ 	.short	0x0014


	//----- nvinfo : EIATTR_PARAM_CBANK
	.align		4
        /*005c*/ 	.byte	0x04, 0x0a
        /*005e*/ 	.short	(.L_21 - .L_20)
	.align		4
.L_20:
        /*0060*/ 	.word	index@(.nv.constant0.triton_poi_fused__softmax_49)
        /*0064*/ 	.short	0x0210
        /*0066*/ 	.short	0x0014


	//----- nvinfo : EIATTR_SW_WAR
	.align		4
.L_21:
        /*0068*/ 	.byte	0x04, 0x36
        /*006a*/ 	.short	(.L_23 - .L_22)
.L_22:
        /*006c*/ 	.word	0x00000008
.L_23:


//--------------------- .nv.callgraph             --------------------------
	.section	.nv.callgraph,"",@"SHT_CUDA_CALLGRAPH"
	.align	4
	.sectionentsize	8
	.align		4
        /*0000*/ 	.word	0x00000000
	.align		4
        /*0004*/ 	.word	0xffffffff
	.align		4
        /*0008*/ 	.word	0x00000000
	.align		4
        /*000c*/ 	.word	0xfffffffe
	.align		4
        /*0010*/ 	.word	0x00000000
	.align		4
        /*0014*/ 	.word	0xfffffffd
	.align		4
        /*0018*/ 	.word	0x00000000
	.align		4
        /*001c*/ 	.word	0xfffffffc


//--------------------- .text.triton_poi_fused__softmax_49 --------------------------
	.section	.text.triton_poi_fused__softmax_49,"ax",@progbits
	.align	128
        .global         triton_poi_fused__softmax_49
        .type           triton_poi_fused__softmax_49,@function
        .size           triton_poi_fused__softmax_49,(.L_x_1 - triton_poi_fused__softmax_49)
        .other          triton_poi_fused__softmax_49,@"STO_CUDA_ENTRY STV_DEFAULT"
triton_poi_fused__softmax_49:
.text.triton_poi_fused__softmax_49:
[----:B------:R-:W-:Y:S01]  /*0000*/  LDC R1, c[0x0][0x28] ;  /* 0x00000a00ff017b82 */ /* 0x000fe20000000800 */
[----:B------:R-:W1:Y:S07]  /*0010*/  S2R R0, SR_TID.X ;  /* 0x0000000000007919 */ /* 0x000e6e0000002100 */
[----:B------:R-:W2:Y:S01]  /*0020*/  LDC.64 R2, c[0x0][0x210] ;  /* 0x00008400ff027b82 */ /* 0x000ea20000000a00 */
[----:B------:R-:W-:Y:S01]  /*0030*/  ULDC.64 UR4, c[0x0][0x208] ;  /* 0x0000820000047ab9 */ /* 0x000fe20000000a00 */
[----:B------:R-:W3:Y:S01]  /*0040*/  S2R R5, SR_CTAID.X ;  /* 0x0000000000057919 */ /* 0x000ee20000002500 */
[----:B-1----:R-:W-:Y:S01]  /*0050*/  IMAD.SHL.U32 R0, R0, 0x2, RZ ;  /* 0x0000000200007824 */ /* 0x002fe200078e00ff */
[----:B---3--:R-:W-:-:S04]  /*0060*/  SHF.R.S32.HI R4, RZ, 0x17, R5 ;  /* 0x00000017ff047819 */ /* 0x008fc80000011405 */
[----:B------:R-:W-:Y:S02]  /*0070*/  LOP3.LUT R0, R0, 0xfe, RZ, 0xc0, !PT ;  /* 0x000000fe00007812 */ /* 0x000fe400078ec0ff */
[----:B------:R-:W-:-:S03]  /*0080*/  SGXT R4, R4, 0x1 ;  /* 0x000000010404781a */ /* 0x000fc60000000200 */
[----:B------:R-:W-:-:S05]  /*0090*/  IMAD R5, R5, 0x100, R0 ;  /* 0x0000010005057824 */ /* 0x000fca00078e0200 */
[CC--:B------:R-:W-:Y:S02]  /*00a0*/  LEA.HI R0, R4.reuse, R5.reuse, RZ, 0xc ;  /* 0x0000000504007211 */ /* 0x0c0fe400078f60ff */
[----:B------:R-:W-:Y:S02]  /*00b0*/  LEA.HI R4, R4, R5, RZ, 0xe ;  /* 0x0000000504047211 */ /* 0x000fe400078f70ff */
[----:B------:R-:W-:Y:S02]  /*00c0*/  LOP3.LUT R0, R0, 0xfffff000, RZ, 0xc0, !PT ;  /* 0xfffff00000007812 */ /* 0x000fe400078ec0ff */
[----:B------:R-:W-:-:S04]  /*00d0*/  LOP3.LUT R4, R4, 0xffffc000, RZ, 0xc0, !PT ;  /* 0xffffc00004047812 */ /* 0x000fc800078ec0ff */
[----:B------:R-:W-:-:S05]  /*00e0*/  IADD3 R13, R4, R5, -R0 ;  /* 0x00000005040d7210 */ /* 0x000fca0007ffe800 */
[----:B--2---:R-:W-:-:S04]  /*00f0*/  IMAD.WIDE R6, R13, 0x4, R2 ;  /* 0x000000040d067825 */ /* 0x004fc800078e0202 */
[C---:B------:R-:W-:Y:S02]  /*0100*/  VIADD R9, R13.reuse, 0x1000 ;  /* 0x000010000d097836 */ /* 0x040fe40000000000 */
[----:B------:R-:W2:Y:S01]  /*0110*/  LDG.E.EL.64 R6, desc[UR4][R6.64] ;  /* 0x0000000406067981 */ /* 0x000ea2000c2e1b00 */
[----:B------:R-:W-:Y:S02]  /*0120*/  VIADD R11, R13, 0x2000 ;  /* 0x000020000d0b7836 */ /* 0x000fe40000000000 */
[----:B------:R-:W-:-:S04]  /*0130*/  IMAD.WIDE R8, R9, 0x4, R2 ;  /* 0x0000000409087825 */ /* 0x000fc800078e0202 */
[----:B------:R-:W-:Y:S02]  /*0140*/  IMAD.WIDE R10, R11, 0x4, R2 ;  /* 0x000000040b0a7825 */ /* 0x000fe400078e0202 */
[----:B------:R-:W3:Y:S04]  /*0150*/  LDG.E.EL.64 R8, desc[UR4][R8.64] ;  /* 0x0000000408087981 */ /* 0x000ee8000c2e1b00 */
[----:B------:R-:W4:Y:S01]  /*0160*/  LDG.E.EL.64 R10, desc[UR4][R10.64] ;  /* 0x000000040a0a7981 */ /* 0x000f22000c2e1b00 */
[----:B------:R-:W-:-:S04]  /*0170*/  VIADD R13, R13, 0x3000 ;  /* 0x000030000d0d7836 */ /* 0x000fc80000000000 */
[----:B------:R-:W-:-:S06]  /*0180*/  IMAD.WIDE R12, R13, 0x4, R2 ;  /* 0x000000040d0c7825 */ /* 0x000fcc00078e0202 */
[----:B------:R-:W5:Y:S01]  /*0190*/  LDG.E.EL.64 R12, desc[UR4][R12.64] ;  /* 0x000000040c0c7981 */ /* 0x000f62000c2e1b00 */
[----:B------:R-:W-:-:S06]  /*01a0*/  IMAD.WIDE R2, R5, 0x4, R2 ;  /* 0x0000000405027825 */ /* 0x000fcc00078e0202 */
[----:B------:R-:W5:Y:S01]  /*01b0*/  LDG.E.64 R2, desc[UR4][R2.64] ;  /* 0x0000000402027981 */ /* 0x000f62000c1e1b00 */
[C---:B--2---:R-:W-:Y:S02]  /*01c0*/  FSETP.NAN.AND P2, PT, R6.reuse, R6, PT ;  /* 0x000000060600720b */ /* 0x044fe40003f48000 */
[C---:B------:R-:W-:Y:S02]  /*01d0*/  FSETP.NAN.AND P3, PT, R7.reuse, R7, PT ;  /* 0x000000070700720b */ /* 0x040fe40003f68000 */
[----:B---3--:R-:W-:Y:S02]  /*01e0*/  FSETP.GT.AND P0, PT, R6, R8, PT ;  /* 0x000000080600720b */ /* 0x008fe40003f04000 */
[----:B------:R-:W-:-:S07]  /*01f0*/  FSETP.GT.AND P1, PT, R7, R9, PT ;  /* 0x000000090700720b */ /* 0x000fce0003f24000 */
[----:B------:R-:W-:Y:S02]  /*0200*/  @!P2 FSEL R6, R6, R8, P0 ;  /* 0x000000080606a208 */ /* 0x000fe40000000000 */
[----:B------:R-:W-:Y:S02]  /*0210*/  @!P3 FSEL R7, R7, R9, P1 ;  /* 0x000000090707b208 */ /* 0x000fe40000800000 */
[C---:B----4-:R-:W-:Y:S02]  /*0220*/  FSETP.GT.AND P0, PT, R6.reuse, R10, PT ;  /* 0x0000000a0600720b */ /* 0x050fe40003f04000 */
[C---:B------:R-:W-:Y:S02]  /*0230*/  FSETP.GT.AND P1, PT, R7.reuse, R11, PT ;  /* 0x0000000b0700720b */ /* 0x040fe40003f24000 */
[----:B------:R-:W-:Y:S02]  /*0240*/  FSETP.NAN.AND P2, PT, R6, R6, PT ;  /* 0x000000060600720b */ /* 0x000fe40003f48000 */
[----:B------:R-:W-:-:S07]  /*0250*/  FSETP.NAN.AND P3, PT, R7, R7, PT ;  /* 0x000000070700720b */ /* 0x000fce0003f68000 */
[----:B------:R-:W-:Y:S02]  /*0260*/  @!P0 FSEL R6, R6, R10, P2 ;  /* 0x0000000a06068208 */ /* 0x000fe40001000000 */
[----:B------:R-:W-:Y:S02]  /*0270*/  @!P1 FSEL R7, R7, R11, P3 ;  /* 0x0000000b07079208 */ /* 0x000fe40001800000 */
[C---:B-----5:R-:W-:Y:S02]  /*0280*/  FSETP.GT.AND P0, PT, R6.reuse, R12, PT ;  /* 0x0000000c0600720b */ /* 0x060fe40003f04000 */
[C---:B------:R-:W-:Y:S02]  /*0290*/  FSETP.GT.AND P1, PT, R7.reuse, R13, PT ;  /* 0x0000000d0700720b */ /* 0x040fe40003f24000 */
[----:B------:R-:W-:Y:S02]  /*02a0*/  FSETP.NAN.AND P2, PT, R6, R6, PT ;  /* 0x000000060600720b */ /* 0x000fe40003f48000 */
[----:B------:R-:W-:-:S07]  /*02b0*/  FSETP.NAN.AND P3, PT, R7, R7, PT ;  /* 0x000000070700720b */ /* 0x000fce0003f68000 */
[----:B------:R-:W-:Y:S02]  /*02c0*/  @!P0 FSEL R6, R6, R12, P2 ;  /* 0x0000000c06068208 */ /* 0x000fe40001000000 */
[----:B------:R-:W-:-:S03]  /*02d0*/  @!P1 FSEL R7, R7, R13, P3 ;  /* 0x0000000d07079208 */ /* 0x000fc60001800000 */
[----:B------:R-:W-:Y:S02]  /*02e0*/  FADD R2, R2, -R6 ;  /* 0x8000000602027221 */ /* 0x000fe40000000000 */
[----:B------:R-:W-:Y:S02]  /*02f0*/  FADD R3, R3, -R7 ;  /* 0x8000000703037221 */ /* 0x000fe40000000000 */
[----:B------:R-:W-:Y:S02]  /*0300*/  FMUL R0, R2, 1.4426950216293334961 ;  /* 0x3fb8aa3b02007820 */ /* 0x000fe40000400000 */
[----:B------:R-:W-:Y:S02]  /*0310*/  FMUL R4, R3, 1.4426950216293334961 ;  /* 0x3fb8aa3b03047820 */ /* 0x000fe40000400000 */
[----:B------:R-:W1:Y:S01]  /*0320*/  LDC.64 R2, c[0x0][0x218] ;  /* 0x00008600ff027b82 */ /* 0x000e620000000a00 */
[----:B------:R-:W-:Y:S02]  /*0330*/  FSETP.GEU.AND P0, PT, R0, -126, PT ;  /* 0xc2fc00000000780b */ /* 0x000fe40003f0e000 */
[----:B------:R-:W-:-:S11]  /*0340*/  FSETP.GEU.AND P1, PT, R4, -126, PT ;  /* 0xc2fc00000400780b */ /* 0x000fd60003f2e000 */
[----:B------:R-:W-:Y:S02]  /*0350*/  @!P0 FMUL R0, R0, 0.5 ;  /* 0x3f00000000008820 */ /* 0x000fe40000400000 */
[----:B------:R-:W-:Y:S02]  /*0360*/  @!P1 FMUL R4, R4, 0.5 ;  /* 0x3f00000004049820 */ /* 0x000fe40000400000 */
[----:B------:R-:W2:Y:S01]  /*0370*/  MUFU.EX2 R6, R0 ;  /* 0x0000000000067308 */ /* 0x000ea20000000800 */
[----:B-1----:R-:W-:-:S07]  /*0380*/  IMAD.WIDE R2, R5, 0x4, R2 ;  /* 0x0000000405027825 */ /* 0x002fce00078e0202 */
[----:B------:R-:W1:Y:S01]  /*0390*/  MUFU.EX2 R7, R4 ;  /* 0x0000000400077308 */ /* 0x000e620000000800 */
[----:B--2---:R-:W-:Y:S01]  /*03a0*/  @!P0 FMUL R6, R6, R6 ;  /* 0x0000000606068220 */ /* 0x004fe20000400000 */
[----:B-1----:R-:W-:-:S05]  /*03b0*/  @!P1 FMUL R7, R7, R7 ;  /* 0x0000000707079220 */ /* 0x002fca0000400000 */
[----:B------:R-:W-:Y:S01]  /*03c0*/  STG.E.64 desc[UR4][R2.64], R6 ;  /* 0x0000000602007986 */ /* 0x000fe2000c101b04 */
[----:B------:R-:W-:Y:S05]  /*03d0*/  EXIT ;  /* 0x000000000000794d */ /* 0x000fea0003800000 */
.L_x_0:
[----:B------:R-:W-:-:S00]  /*03e0*/  BRA `(.L_x_0) ;  /* 0xfffffffc00fc7947 */ /* 0x000fc0000383ffff */
[----:B------:R-:W-:-:S00]  /*03f0*/  NOP ;  /* 0x0000000000007918 */ /* 0x000fc00000000000 */
        /* <DEDUP_REMOVED lines=8> */
.L_x_1:


//--------------------- .nv.constant0.triton_poi_fused__softmax_49 --------------------------
	.section	.nv.constant0.triton_poi_fused__softmax_49,"a",@progbits
	.sectionflags	@""
	.align	4
.nv.constant0.triton_poi_fused__softmax_49:
	.zero		548
